	.headerflags	@"EF_CUDA_TEXMODE_UNIFIED EF_CUDA_64BIT_ADDRESS EF_CUDA_ACCELERATORS EF_CUDA_SM90 EF_CUDA_VIRTUAL_SM(EF_CUDA_SM90)"
	.elftype	@"ET_EXEC"


//--------------------- .nv.info                  --------------------------
	.section	.nv.info,"",@"SHT_CUDA_INFO"
	.align	4


	//----- nvinfo : EIATTR_REGCOUNT
	.align		4
        /*0000*/ 	.byte	0x04, 0x2f
        /*0002*/ 	.short	(.L_1 - .L_0)
	.align		4
.L_0:
        /*0004*/ 	.word	index@(triton_poi_fused_convolution_sigmoid_2)
        /*0008*/ 	.word	0x0000000a


	//----- nvinfo : EIATTR_MIN_STACK_SIZE
	.align		4
.L_1:
        /*000c*/ 	.byte	0x04, 0x12
        /*000e*/ 	.short	(.L_3 - .L_2)
	.align		4
.L_2:
        /*0010*/ 	.word	index@(triton_poi_fused_convolution_sigmoid_2)
        /*0014*/ 	.word	0x00000000


	//----- nvinfo : EIATTR_FRAME_SIZE
	.align		4
.L_3:
        /*0018*/ 	.byte	0x04, 0x11
        /*001a*/ 	.short	(.L_5 - .L_4)
	.align		4
.L_4:
        /*001c*/ 	.word	index@(triton_poi_fused_convolution_sigmoid_2)
        /*0020*/ 	.word	0x00000000


	//----- nvinfo : EIATTR_MIN_STACK_SIZE
	.align		4
.L_5:
        /*0024*/ 	.byte	0x04, 0x12
        /*0026*/ 	.short	(.L_7 - .L_6)
	.align		4
.L_6:
        /*0028*/ 	.word	index@(triton_poi_fused_convolution_sigmoid_2)
        /*002c*/ 	.word	0x00000000
.L_7:


//--------------------- .nv.info.triton_poi_fused_convolution_sigmoid_2 --------------------------
	.section	.nv.info.triton_poi_fused_convolution_sigmoid_2,"",@"SHT_CUDA_INFO"
	.sectionflags	@""
	.align	4


	//----- nvinfo : EIATTR_CUDA_API_VERSION
	.align		4
        /*0000*/ 	.byte	0x04, 0x37
        /*0002*/ 	.short	(.L_9 - .L_8)
.L_8:
        /*0004*/ 	.word	0x0000007c


	//----- nvinfo : EIATTR_KPARAM_INFO
	.align		4
.L_9:
        /*0008*/ 	.byte	0x04, 0x17
        /*000a*/ 	.short	(.L_11 - .L_10)
.L_10:
        /*000c*/ 	.word	0x00000000
        /*0010*/ 	.short	0x0002
        /*0012*/ 	.short	0x0010
        /*0014*/ 	.byte	0x00, 0xf0, 0x11, 0x00


	//----- nvinfo : EIATTR_KPARAM_INFO
	.align		4
.L_11:
        /*0018*/ 	.byte	0x04, 0x17
        /*001a*/ 	.short	(.L_13 - .L_12)
.L_12:
        /*001c*/ 	.word	0x00000000
        /*0020*/ 	.short	0x0001
        /*0022*/ 	.short	0x0008
        /*0024*/ 	.byte	0x00, 0xf4, 0x21, 0x00


	//----- nvinfo : EIATTR_KPARAM_INFO
	.align		4
.L_13:
        /*0028*/ 	.byte	0x04, 0x17
        /*002a*/ 	.short	(.L_15 - .L_14)
.L_14:
        /*002c*/ 	.word	0x00000000
        /*0030*/ 	.short	0x0000
        /*0032*/ 	.short	0x0000
        /*0034*/ 	.byte	0x00, 0xf4, 0x21, 0x00


	//----- nvinfo : EIATTR_SPARSE_MMA_MASK
	.align		4
.L_15:
        /*0038*/ 	.byte	0x03, 0x50
        /*003a*/ 	.short	0x0000


	//----- nvinfo : EIATTR_MAXREG_COUNT
	.align		4
        /*003c*/ 	.byte	0x03, 0x1b
        /*003e*/ 	.short	0x00ff


	//----- nvinfo : EIATTR_EXIT_INSTR_OFFSETS
	.align		4
        /*0040*/ 	.byte	0x04, 0x1c
        /*0042*/ 	.short	(.L_17 - .L_16)


	//   ....[0]....
.L_16:
        /*0044*/ 	.word	0x000001b0


	//   ....[1]....
        /*0048*/ 	.word	0x000001d0


	//----- nvinfo : EIATTR_REQNTID
	.align		4
.L_17:
        /*004c*/ 	.byte	0x04, 0x10
        /*004e*/ 	.short	(.L_19 - .L_18)
.L_18:
        /*0050*/ 	.word	0x00000080
        /*0054*/ 	.word	0x00000001
        /*0058*/ 	.word	0x00000001


	//----- nvinfo : EIATTR_CBANK_PARAM_SIZE
	.align		4
.L_19:
        /*005c*/ 	.byte	0x03, 0x19
        /*005e*/ 	.short	0x0014


	//----- nvinfo : EIATTR_PARAM_CBANK
	.align		4
        /*0060*/ 	.byte	0x04, 0x0a
        /*0062*/ 	.short	(.L_21 - .L_20)
	.align		4
.L_20:
        /*0064*/ 	.word	index@(.nv.constant0.triton_poi_fused_convolution_sigmoid_2)
        /*0068*/ 	.short	0x0210
        /*006a*/ 	.short	0x0014


	//----- nvinfo : EIATTR_SW_WAR
	.align		4
.L_21:
        /*006c*/ 	.byte	0x04, 0x36
        /*006e*/ 	.short	(.L_23 - .L_22)
.L_22:
        /*0070*/ 	.word	0x00000008
.L_23:


//--------------------- .nv.callgraph             --------------------------
	.section	.nv.callgraph,"",@"SHT_CUDA_CALLGRAPH"
	.align	4
	.sectionentsize	8
	.align		4
        /*0000*/ 	.word	0x00000000
	.align		4
        /*0004*/ 	.word	0xffffffff
	.align		4
        /*0008*/ 	.word	0x00000000
	.align		4
        /*000c*/ 	.word	0xfffffffe
	.align		4
        /*0010*/ 	.word	0x00000000
	.align		4
        /*0014*/ 	.word	0xfffffffd
	.align		4
        /*0018*/ 	.word	0x00000000
	.align		4
        /*001c*/ 	.word	0xfffffffc


//--------------------- .text.triton_poi_fused_convolution_sigmoid_2 --------------------------
	.section	.text.triton_poi_fused_convolution_sigmoid_2,"ax",@progbits
	.align	128
        .global         triton_poi_fused_convolution_sigmoid_2
        .type           triton_poi_fused_convolution_sigmoid_2,@function
        .size           triton_poi_fused_convolution_sigmoid_2,(.L_x_1 - triton_poi_fused_convolution_sigmoid_2)
        .other          triton_poi_fused_convolution_sigmoid_2,@"STO_CUDA_ENTRY STV_DEFAULT"
triton_poi_fused_convolution_sigmoid_2:
.text.triton_poi_fused_convolution_sigmoid_2:
[----:B------:R-:W0:Y:S02]  /*0000*/  LDC R1, c[0x0][0x28] ;  /* 0x00000a00ff017b82 */ /* 0x000e240000000800 */
[----:B------:R-:W1:Y:S01]  /*0010*/  S2R R0, SR_TID.X ;  /* 0x0000000000007919 */ /* 0x000e620000002100 */
[----:B------:R-:W2:Y:S01]  /*0020*/  LDC.64 R2, c[0x0][0x210] ;  /* 0x00008400ff027b82 */ /* 0x000ea20000000a00 */
[----:B------:R-:W-:Y:S01]  /*0030*/  ULDC.64 UR4, c[0x0][0x208] ;  /* 0x0000820000047ab9 */ /* 0x000fe20000000a00 */
[----:B------:R-:W3:Y:S06]  /*0040*/  S2R R7, SR_CTAID.X ;  /* 0x0000000000077919 */ /* 0x000eec0000002500 */
[----:B------:R-:W4:Y:S01]  /*0050*/  LDC.64 R4, c[0x0][0x218] ;  /* 0x00008600ff047b82 */ /* 0x000f220000000a00 */
[----:B-1----:R-:W-:Y:S01]  /*0060*/  LOP3.LUT R0, R0, 0x7f, RZ, 0xc0, !PT ;  /* 0x0000007f00007812 */ /* 0x002fe200078ec0ff */
[----:B----4-:R-:W4:Y:S03]  /*0070*/  LDG.E R5, desc[UR4][R4.64] ;  /* 0x0000000404057981 */ /* 0x010f26000c1e1900 */
[----:B---3--:R-:W-:Y:S01]  /*0080*/  LEA R7, R7, R0, 0x7 ;  /* 0x0000000007077211 */ /* 0x008fe200078e38ff */
[----:B------:R-:W-:-:S03]  /*0090*/  HFMA2.MMA R0, -RZ, RZ, 0, 0 ;  /* 0x00000000ff007435 */ /* 0x000fc600000001ff */
[C---:B------:R-:W-:Y:S01]  /*00a0*/  ISETP.GE.AND P0, PT, R7.reuse, 0x400, PT ;  /* 0x000004000700780c */ /* 0x040fe20003f06270 */
[----:B--2---:R-:W-:-:S12]  /*00b0*/  IMAD.WIDE R2, R7, 0x4, R2 ;  /* 0x0000000407027825 */ /* 0x004fd800078e0202 */
[----:B------:R-:W4:Y:S02]  /*00c0*/  @!P0 LDG.E R0, desc[UR4][R2.64] ;  /* 0x0000000402008981 */ /* 0x000f24000c1e1900 */
[----:B----4-:R-:W-:-:S04]  /*00d0*/  FADD R0, R5, R0 ;  /* 0x0000000005007221 */ /* 0x010fc80000000000 */
[----:B------:R-:W-:-:S04]  /*00e0*/  FADD R0, RZ, -R0 ;  /* 0x80000000ff007221 */ /* 0x000fc80000000000 */
[----:B------:R-:W-:-:S05]  /*00f0*/  FMUL R0, R0, 1.4426950216293334961 ;  /* 0x3fb8aa3b00007820 */ /* 0x000fca0000400000 */
[----:B------:R-:W-:-:S13]  /*0100*/  FSETP.GEU.AND P1, PT, R0, -126, PT ;  /* 0xc2fc00000000780b */ /* 0x000fda0003f2e000 */
[----:B------:R-:W-:-:S04]  /*0110*/  @!P1 FMUL R0, R0, 0.5 ;  /* 0x3f00000000009820 */ /* 0x000fc80000400000 */
[----:B------:R-:W1:Y:S02]  /*0120*/  MUFU.EX2 R6, R0 ;  /* 0x0000000000067308 */ /* 0x000e640000000800 */
[----:B-1----:R-:W-:-:S04]  /*0130*/  @!P1 FMUL R6, R6, R6 ;  /* 0x0000000606069220 */ /* 0x002fc80000400000 */
[----:B------:R-:W-:-:S05]  /*0140*/  FADD R6, R6, 1 ;  /* 0x3f80000006067421 */ /* 0x000fca0000000000 */
[----:B------:R-:W-:-:S13]  /*0150*/  FSETP.GT.AND P1, PT, R6, 8.50705917302346158658e+37, PT ;  /* 0x7e8000000600780b */ /* 0x000fda0003f24000 */
[----:B------:R-:W-:-:S06]  /*0160*/  @P1 FMUL R6, R6, 0.25 ;  /* 0x3e80000006061820 */ /* 0x000fcc0000400000 */
[----:B------:R-:W1:Y:S01]  /*0170*/  MUFU.RCP R6, R6 ;  /* 0x0000000600067308 */ /* 0x000e620000001000 */
[----:B------:R-:W-:-:S04]  /*0180*/  MOV R5, 0x3e800000 ;  /* 0x3e80000000057802 */ /* 0x000fc80000000f00 */
[----:B------:R-:W-:-:S05]  /*0190*/  FSEL R5, R5, 1, P1 ;  /* 0x3f80000005057808 */ /* 0x000fca0000800000 */
[----:B-1----:R-:W-:Y:S01]  /*01a0*/  FMUL R5, R6, R5 ;  /* 0x0000000506057220 */ /* 0x002fe20000400000 */
[----:B------:R-:W-:Y:S06]  /*01b0*/  @P0 EXIT ;  /* 0x000000000000094d */ /* 0x000fec0003800000 */
[----:B------:R-:W-:Y:S01]  /*01c0*/  STG.E desc[UR4][R2.64], R5 ;  /* 0x0000000502007986 */ /* 0x000fe2000c101904 */
[----:B------:R-:W-:Y:S05]  /*01d0*/  EXIT ;  /* 0x000000000000794d */ /* 0x000fea0003800000 */
.L_x_0:
[----:B------:R-:W-:-:S00]  /*01e0*/  BRA `(.L_x_0) ;  /* 0xfffffffc00fc7947 */ /* 0x000fc0000383ffff */
[----:B------:R-:W-:-:S00]  /*01f0*/  NOP ;  /* 0x0000000000007918 */ /* 0x000fc00000000000 */
        /* <DEDUP_REMOVED lines=8> */
.L_x_1:


//--------------------- .nv.constant0.triton_poi_fused_convolution_sigmoid_2 --------------------------
	.section	.nv.constant0.triton_poi_fused_convolution_sigmoid_2,"a",@progbits
	.sectionflags	@""
	.align	4
.nv.constant0.triton_poi_fused_convolution_sigmoid_2:
	.zero		548
